	.headerflags	@"EF_CUDA_TEXMODE_UNIFIED EF_CUDA_64BIT_ADDRESS EF_CUDA_ACCELERATORS EF_CUDA_SM90 EF_CUDA_VIRTUAL_SM(EF_CUDA_SM90)"
	.elftype	@"ET_EXEC"


//--------------------- .nv.info                  --------------------------
	.section	.nv.info,"",@"SHT_CUDA_INFO"
	.align	4


	//----- nvinfo : EIATTR_REGCOUNT
	.align		4
        /*0000*/ 	.byte	0x04, 0x2f
        /*0002*/ 	.short	(.L_1 - .L_0)
	.align		4
.L_0:
        /*0004*/ 	.word	index@(triton_poi_fused_squeeze_5)
        /*0008*/ 	.word	0x00000020


	//----- nvinfo : EIATTR_MIN_STACK_SIZE
	.align		4
.L_1:
        /*000c*/ 	.byte	0x04, 0x12
        /*000e*/ 	.short	(.L_3 - .L_2)
	.align		4
.L_2:
        /*0010*/ 	.word	index@(triton_poi_fused_squeeze_5)
        /*0014*/ 	.word	0x00000000


	//----- nvinfo : EIATTR_FRAME_SIZE
	.align		4
.L_3:
        /*0018*/ 	.byte	0x04, 0x11
        /*001a*/ 	.short	(.L_5 - .L_4)
	.align		4
.L_4:
        /*001c*/ 	.word	index@(triton_poi_fused_squeeze_5)
        /*0020*/ 	.word	0x00000000


	//----- nvinfo : EIATTR_MIN_STACK_SIZE
	.align		4
.L_5:
        /*0024*/ 	.byte	0x04, 0x12
        /*0026*/ 	.short	(.L_7 - .L_6)
	.align		4
.L_6:
        /*0028*/ 	.word	index@(triton_poi_fused_squeeze_5)
        /*002c*/ 	.word	0x00000000
.L_7:


//--------------------- .nv.info.triton_poi_fused_squeeze_5 --------------------------
	.section	.nv.info.triton_poi_fused_squeeze_5,"",@"SHT_CUDA_INFO"
	.sectionflags	@""
	.align	4


	//----- nvinfo : EIATTR_CUDA_API_VERSION
	.align		4
        /*0000*/ 	.byte	0x04, 0x37
        /*0002*/ 	.short	(.L_9 - .L_8)
.L_8:
        /*0004*/ 	.word	0x0000007c


	//----- nvinfo : EIATTR_KPARAM_INFO
	.align		4
.L_9:
        /*0008*/ 	.byte	0x04, 0x17
        /*000a*/ 	.short	(.L_11 - .L_10)
.L_10:
        /*000c*/ 	.word	0x00000000
        /*0010*/ 	.short	0x0003
        /*0012*/ 	.short	0x0014
        /*0014*/ 	.byte	0x00, 0xf0, 0x11, 0x00


	//----- nvinfo : EIATTR_KPARAM_INFO
	.align		4
.L_11:
        /*0018*/ 	.byte	0x04, 0x17
        /*001a*/ 	.short	(.L_13 - .L_12)
.L_12:
        /*001c*/ 	.word	0x00000000
        /*0020*/ 	.short	0x0002
        /*0022*/ 	.short	0x0010
        /*0024*/ 	.byte	0x00, 0xf0, 0x11, 0x00


	//----- nvinfo : EIATTR_KPARAM_INFO
	.align		4
.L_13:
        /*0028*/ 	.byte	0x04, 0x17
        /*002a*/ 	.short	(.L_15 - .L_14)
.L_14:
        /*002c*/ 	.word	0x00000000
        /*0030*/ 	.short	0x0001
        /*0032*/ 	.short	0x0008
        /*0034*/ 	.byte	0x00, 0xf4, 0x21, 0x00


	//----- nvinfo : EIATTR_KPARAM_INFO
	.align		4
.L_15:
        /*0038*/ 	.byte	0x04, 0x17
        /*003a*/ 	.short	(.L_17 - .L_16)
.L_16:
        /*003c*/ 	.word	0x00000000
        /*0040*/ 	.short	0x0000
        /*0042*/ 	.short	0x0000
        /*0044*/ 	.byte	0x00, 0xf4, 0x21, 0x00


	//----- nvinfo : EIATTR_SPARSE_MMA_MASK
	.align		4
.L_17:
        /*0048*/ 	.byte	0x03, 0x50
        /*004a*/ 	.short	0x0000


	//----- nvinfo : EIATTR_MAXREG_COUNT
	.align		4
        /*004c*/ 	.byte	0x03, 0x1b
        /*004e*/ 	.short	0x00ff


	//----- nvinfo : EIATTR_EXIT_INSTR_OFFSETS
	.align		4
        /*0050*/ 	.byte	0x04, 0x1c
        /*0052*/ 	.short	(.L_19 - .L_18)


	//   ....[0]....
.L_18:
        /*0054*/ 	.word	0x00000890


	//   ....[1]....
        /*0058*/ 	.word	0x00000930


	//----- nvinfo : EIATTR_REQNTID
	.align		4
.L_19:
        /*005c*/ 	.byte	0x04, 0x10
        /*005e*/ 	.short	(.L_21 - .L_20)
.L_20:
        /*0060*/ 	.word	0x00000080
        /*0064*/ 	.word	0x00000001
        /*0068*/ 	.word	0x00000001


	//----- nvinfo : EIATTR_CBANK_PARAM_SIZE
	.align		4
.L_21:
        /*006c*/ 	.byte	0x03, 0x19
        /*006e*/ 	.short	0x0018


	//----- nvinfo : EIATTR_PARAM_CBANK
	.align		4
        /*0070*/ 	.byte	0x04, 0x0a
        /*0072*/ 	.short	(.L_23 - .L_22)
	.align		4
.L_22:
        /*0074*/ 	.word	index@(.nv.constant0.triton_poi_fused_squeeze_5)
        /*0078*/ 	.short	0x0210
        /*007a*/ 	.short	0x0018


	//----- nvinfo : EIATTR_SW_WAR
	.align		4
.L_23:
        /*007c*/ 	.byte	0x04, 0x36
        /*007e*/ 	.short	(.L_25 - .L_24)
.L_24:
        /*0080*/ 	.word	0x00000008
.L_25:


//--------------------- .nv.callgraph             --------------------------
	.section	.nv.callgraph,"",@"SHT_CUDA_CALLGRAPH"
	.align	4
	.sectionentsize	8
	.align		4
        /*0000*/ 	.word	0x00000000
	.align		4
        /*0004*/ 	.word	0xffffffff
	.align		4
        /*0008*/ 	.word	0x00000000
	.align		4
        /*000c*/ 	.word	0xfffffffe
	.align		4
        /*0010*/ 	.word	0x00000000
	.align		4
        /*0014*/ 	.word	0xfffffffd
	.align		4
        /*0018*/ 	.word	0x00000000
	.align		4
        /*001c*/ 	.word	0xfffffffc


//--------------------- .text.triton_poi_fused_squeeze_5 --------------------------
	.section	.text.triton_poi_fused_squeeze_5,"ax",@progbits
	.sectionflags	@"SHF_BARRIERS=1"
	.align	128
        .global         triton_poi_fused_squeeze_5
        .type           triton_poi_fused_squeeze_5,@function
        .size           triton_poi_fused_squeeze_5,(.L_x_1 - triton_poi_fused_squeeze_5)
        .other          triton_poi_fused_squeeze_5,@"STO_CUDA_ENTRY STV_DEFAULT"
triton_poi_fused_squeeze_5:
.text.triton_poi_fused_squeeze_5:
[----:B------:R-:W0:Y:S01]  /*0000*/  LDC R1, c[0x0][0x28] ;  /* 0x00000a00ff017b82 */ /* 0x000e220000000800 */
[----:B------:R-:W1:Y:S07]  /*0010*/  S2R R2, SR_TID.X ;  /* 0x0000000000027919 */ /* 0x000e6e0000002100 */
[----:B------:R-:W2:Y:S01]  /*0020*/  S2UR UR4, SR_CTAID.Y ;  /* 0x00000000000479c3 */ /* 0x000ea20000002600 */
[----:B------:R-:W-:Y:S02]  /*0030*/  CS2R R8, SRZ ;  /* 0x0000000000087805 */ /* 0x000fe4000001ff00 */
[----:B------:R-:W-:Y:S01]  /*0040*/  CS2R R10, SRZ ;  /* 0x00000000000a7805 */ /* 0x000fe2000001ff00 */
[----:B------:R-:W3:Y:S01]  /*0050*/  S2R R13, SR_CTAID.X ;  /* 0x00000000000d7919 */ /* 0x000ee20000002500 */
[----:B------:R-:W-:-:S03]  /*0060*/  ULDC.64 UR8, c[0x0][0x208] ;  /* 0x0000820000087ab9 */ /* 0x000fc60000000a00 */
[----:B------:R-:W4:Y:S01]  /*0070*/  LDC.64 R4, c[0x0][0x210] ;  /* 0x00008400ff047b82 */ /* 0x000f220000000a00 */
[----:B--2---:R-:W-:Y:S01]  /*0080*/  USHF.L.U32 UR4, UR4, 0x4, URZ ;  /* 0x0000000404047899 */ /* 0x004fe2000800063f */
[----:B-1----:R-:W-:Y:S01]  /*0090*/  SHF.R.U32.HI R0, RZ, 0x4, R2 ;  /* 0x00000004ff007819 */ /* 0x002fe20000011602 */
[----:B------:R-:W-:-:S03]  /*00a0*/  IMAD.SHL.U32 R6, R2, 0x4, RZ ;  /* 0x0000000402067824 */ /* 0x000fc600078e00ff */
[----:B------:R-:W-:Y:S01]  /*00b0*/  SGXT.U32 R0, R0, 0x3 ;  /* 0x000000030000781a */ /* 0x000fe20000000000 */
[----:B---3--:R-:W-:-:S03]  /*00c0*/  IMAD.SHL.U32 R13, R13, 0x40, RZ ;  /* 0x000000400d0d7824 */ /* 0x008fc600078e00ff */
[----:B------:R-:W-:Y:S02]  /*00d0*/  LOP3.LUT R0, R0, UR4, RZ, 0xfc, !PT ;  /* 0x0000000400007c12 */ /* 0x000fe4000f8efcff */
[----:B------:R-:W-:Y:S02]  /*00e0*/  LOP3.LUT R3, R13, 0x3c, R6, 0xf8, !PT ;  /* 0x0000003c0d037812 */ /* 0x000fe400078ef806 */
[----:B------:R-:W-:-:S03]  /*00f0*/  ISETP.GE.AND P0, PT, R0, 0xc, PT ;  /* 0x0000000c0000780c */ /* 0x000fc60003f06270 */
[C---:B------:R-:W-:Y:S01]  /*0100*/  IMAD R15, R0.reuse, 0x1000, R3 ;  /* 0x00001000000f7824 */ /* 0x040fe200078e0203 */
[----:B------:R-:W-:-:S03]  /*0110*/  LOP3.LUT R0, R0, 0x8, RZ, 0xfc, !PT ;  /* 0x0000000800007812 */ /* 0x000fc600078efcff */
[----:B----4-:R-:W-:-:S06]  /*0120*/  IMAD.WIDE R14, R15, 0x4, R4 ;  /* 0x000000040f0e7825 */ /* 0x010fcc00078e0204 */
[----:B------:R1:W2:Y:S01]  /*0130*/  @!P0 LDG.E.EL.128 R8, desc[UR8][R14.64] ;  /* 0x000000080e088981 */ /* 0x0002a2000c2e1d00 */
[C---:B------:R-:W-:Y:S01]  /*0140*/  ISETP.GE.AND P0, PT, R0.reuse, 0xc, PT ;  /* 0x0000000c0000780c */ /* 0x040fe20003f06270 */
[----:B------:R-:W-:Y:S01]  /*0150*/  IMAD R17, R0, 0x1000, R3 ;  /* 0x0000100000117824 */ /* 0x000fe200078e0203 */
[----:B------:R-:W-:-:S03]  /*0160*/  CS2R R6, SRZ ;  /* 0x0000000000067805 */ /* 0x000fc6000001ff00 */
[----:B------:R-:W-:Y:S01]  /*0170*/  IMAD.WIDE R16, R17, 0x4, R4 ;  /* 0x0000000411107825 */ /* 0x000fe200078e0204 */
[----:B------:R-:W-:-:S07]  /*0180*/  CS2R R4, SRZ ;  /* 0x0000000000047805 */ /* 0x000fce000001ff00 */
[----:B------:R3:W4:Y:S01]  /*0190*/  @!P0 LDG.E.EL.128 R4, desc[UR8][R16.64] ;  /* 0x0000000810048981 */ /* 0x000722000c2e1d00 */
[----:B------:R-:W5:Y:S01]  /*01a0*/  S2UR UR6, SR_CgaCtaId ;  /* 0x00000000000679c3 */ /* 0x000f620000008800 */
[----:B------:R-:W-:Y:S01]  /*01b0*/  SHF.R.U32.HI R0, RZ, 0x6, R2 ;  /* 0x00000006ff007819 */ /* 0x000fe20000011602 */
[----:B------:R-:W-:Y:S01]  /*01c0*/  IMAD.U32 R3, RZ, RZ, UR4 ;  /* 0x00000004ff037e24 */ /* 0x000fe2000f8e00ff */
[----:B------:R-:W5:Y:S01]  /*01d0*/  S2R R12, SR_TID.X ;  /* 0x00000000000c7919 */ /* 0x000f620000002100 */
[----:B------:R-:W-:Y:S01]  /*01e0*/  UMOV UR5, 0x400 ;  /* 0x0000040000057882 */ /* 0x000fe20000000000 */
[----:B------:R-:W-:Y:S01]  /*01f0*/  SGXT.U32 R0, R0, 0x1 ;  /* 0x000000010000781a */ /* 0x000fe20000000000 */
[----:B------:R-:W-:Y:S01]  /*0200*/  UISETP.GE.AND UP0, UPT, UR4, URZ, UPT ;  /* 0x0000003f0400728c */ /* 0x000fe2000bf06270 */
[----:B------:R-:W-:Y:S02]  /*0210*/  LOP3.LUT R2, R13, 0x3f, R2, 0xf8, !PT ;  /* 0x0000003f0d027812 */ /* 0x000fe400078ef802 */
[----:B-1----:R-:W-:-:S02]  /*0220*/  LOP3.LUT R14, R3, 0x2, R0, 0xfe, !PT ;  /* 0x00000002030e7812 */ /* 0x002fc400078efe00 */
[----:B---3--:R-:W-:Y:S02]  /*0230*/  LOP3.LUT R16, R3, 0x6, R0, 0xfe, !PT ;  /* 0x0000000603107812 */ /* 0x008fe400078efe00 */
[C---:B------:R-:W-:Y:S01]  /*0240*/  ISETP.GE.AND P5, PT, R14.reuse, 0xc, PT ;  /* 0x0000000c0e00780c */ /* 0x040fe20003fa6270 */
[----:B------:R-:W-:Y:S01]  /*0250*/  IMAD.HI R18, R14, 0x55555556, RZ ;  /* 0x555555560e127827 */ /* 0x000fe200078e02ff */
[----:B------:R-:W-:-:S04]  /*0260*/  ISETP.GE.AND P3, PT, R16, 0xc, PT ;  /* 0x0000000c1000780c */ /* 0x000fc80003f66270 */
[----:B------:R-:W-:-:S05]  /*0270*/  LEA.HI R17, R18, R18, RZ, 0x1 ;  /* 0x0000001212117211 */ /* 0x000fca00078f08ff */
[----:B------:R-:W-:Y:S01]  /*0280*/  IMAD R18, R17, -0x3, R14 ;  /* 0xfffffffd11127824 */ /* 0x000fe200078e020e */
[----:B-----5:R-:W-:-:S03]  /*0290*/  UPRMT UR5, UR6, 0x654, UR5 ;  /* 0x0000065406057896 */ /* 0x020fc60008000005 */
[----:B------:R-:W-:Y:S01]  /*02a0*/  IMAD R13, R17, 0x3000, R18 ;  /* 0x00003000110d7824 */ /* 0x000fe200078e0212 */
[----:B------:R-:W-:-:S03]  /*02b0*/  LOP3.LUT R18, R0, UR4, RZ, 0xfc, !PT ;  /* 0x0000000400127c12 */ /* 0x000fc6000f8efcff */
[----:B------:R-:W-:Y:S01]  /*02c0*/  IMAD R13, R2, 0x3, R13 ;  /* 0x00000003020d7824 */ /* 0x000fe200078e020d */
[----:B------:R-:W-:Y:S01]  /*02d0*/  ISETP.GE.AND P4, PT, R18, 0xc, PT ;  /* 0x0000000c1200780c */ /* 0x000fe20003f86270 */
[C---:B0-----:R-:W-:Y:S01]  /*02e0*/  IMAD.SHL.U32 R22, R12.reuse, 0x4, RZ ;  /* 0x000000040c167824 */ /* 0x041fe200078e00ff */
[----:B------:R-:W-:-:S04]  /*02f0*/  LOP3.LUT R20, R12, 0x40, RZ, 0xc0, !PT ;  /* 0x000000400c147812 */ /* 0x000fc800078ec0ff */
[----:B------:R-:W-:-:S05]  /*0300*/  LOP3.LUT R15, R22, 0xc0, RZ, 0xc0, !PT ;  /* 0x000000c0160f7812 */ /* 0x000fca00078ec0ff */
[----:B------:R-:W-:Y:S01]  /*0310*/  IMAD R21, R20, 0x4, R15 ;  /* 0x0000000414157824 */ /* 0x000fe200078e020f */
[----:B------:R-:W-:Y:S01]  /*0320*/  LOP3.LUT R15, R3, 0x4, R0, 0xfe, !PT ;  /* 0x00000004030f7812 */ /* 0x000fe200078efe00 */
[----:B------:R-:W-:-:S03]  /*0330*/  IMAD.HI R20, R16, 0x55555556, RZ ;  /* 0x5555555610147827 */ /* 0x000fc600078e02ff */
[----:B------:R-:W-:Y:S01]  /*0340*/  LOP3.LUT R22, R21, 0x3c, R22, 0xf8, !PT ;  /* 0x0000003c15167812 */ /* 0x000fe200078ef816 */
[----:B------:R-:W-:Y:S01]  /*0350*/  IMAD.HI R19, R15, 0x55555556, RZ ;  /* 0x555555560f137827 */ /* 0x000fe200078e02ff */
[----:B------:R-:W-:Y:S02]  /*0360*/  LEA.HI R17, R20, R20, RZ, 0x1 ;  /* 0x0000001414117211 */ /* 0x000fe400078f08ff */
[----:B------:R-:W-:Y:S02]  /*0370*/  LEA.HI R22, R21, R22, RZ, 0x1a ;  /* 0x0000001615167211 */ /* 0x000fe400078fd0ff */
[----:B------:R-:W-:Y:S01]  /*0380*/  LEA.HI R14, R19, R19, RZ, 0x1 ;  /* 0x00000013130e7211 */ /* 0x000fe200078f08ff */
[----:B------:R-:W-:Y:S01]  /*0390*/  IMAD R16, R17, -0x3, R16 ;  /* 0xfffffffd11107824 */ /* 0x000fe200078e0210 */
[----:B------:R-:W-:Y:S01]  /*03a0*/  LEA R20, R22, UR5, 0x2 ;  /* 0x0000000516147c11 */ /* 0x000fe2000f8e10ff */
[----:B------:R-:W-:Y:S01]  /*03b0*/  IMAD.HI R22, R18, 0x55555556, RZ ;  /* 0x5555555612167827 */ /* 0x000fe200078e02ff */
[----:B------:R-:W-:-:S02]  /*03c0*/  LOP3.LUT R19, R12, 0x7f, RZ, 0xc0, !PT ;  /* 0x0000007f0c137812 */ /* 0x000fc400078ec0ff */
[----:B------:R-:W-:Y:S01]  /*03d0*/  ISETP.GE.AND P0, PT, R15, 0xc, PT ;  /* 0x0000000c0f00780c */ /* 0x000fe20003f06270 */
[C---:B------:R-:W-:Y:S01]  /*03e0*/  IMAD R27, R14.reuse, -0x3, R15 ;  /* 0xfffffffd0e1b7824 */ /* 0x040fe200078e020f */
[----:B------:R-:W-:Y:S01]  /*03f0*/  LOP3.LUT R12, R19, 0x80, RZ, 0xfc, !PT ;  /* 0x00000080130c7812 */ /* 0x000fe200078efcff */
[----:B------:R-:W-:Y:S01]  /*0400*/  IMAD R15, R17, 0x3000, R16 ;  /* 0x00003000110f7824 */ /* 0x000fe200078e0210 */
[C---:B------:R-:W-:Y:S01]  /*0410*/  LOP3.LUT R16, R19.reuse, 0x180, RZ, 0xfc, !PT ;  /* 0x0000018013107812 */ /* 0x040fe200078efcff */
[----:B------:R-:W-:Y:S01]  /*0420*/  IMAD R27, R14, 0x3000, R27 ;  /* 0x000030000e1b7824 */ /* 0x000fe200078e021b */
[----:B------:R-:W-:Y:S01]  /*0430*/  LOP3.LUT R14, R19, 0x100, RZ, 0xfc, !PT ;  /* 0x00000100130e7812 */ /* 0x000fe200078efcff */
[----:B------:R-:W-:Y:S01]  /*0440*/  IMAD.IADD R21, R0, 0x1, R19 ;  /* 0x0000000100157824 */ /* 0x000fe200078e0213 */
[-C--:B------:R-:W-:Y:S01]  /*0450*/  LEA.HI R12, R12, R19.reuse, RZ, 0x1a ;  /* 0x000000130c0c7211 */ /* 0x080fe200078fd0ff */
[----:B------:R-:W-:Y:S01]  /*0460*/  IMAD R15, R2, 0x3, R15 ;  /* 0x00000003020f7824 */ /* 0x000fe200078e020f */
[----:B------:R-:W-:-:S02]  /*0470*/  LEA.HI R14, R14, R19, RZ, 0x1a ;  /* 0x000000130e0e7211 */ /* 0x000fc400078fd0ff */
[----:B------:R-:W-:Y:S02]  /*0480*/  LEA.HI R16, R16, R19, RZ, 0x1a ;  /* 0x0000001310107211 */ /* 0x000fe400078fd0ff */
[----:B------:R-:W-:Y:S02]  /*0490*/  LEA R21, R21, UR5, 0x2 ;  /* 0x0000000515157c11 */ /* 0x000fe4000f8e10ff */
[----:B------:R-:W-:Y:S02]  /*04a0*/  LEA R23, R12, UR5, 0x2 ;  /* 0x000000050c177c11 */ /* 0x000fe4000f8e10ff */
[----:B------:R-:W-:Y:S02]  /*04b0*/  LEA R25, R14, UR5, 0x2 ;  /* 0x000000050e197c11 */ /* 0x000fe4000f8e10ff */
[----:B------:R-:W-:Y:S02]  /*04c0*/  LEA R16, R16, UR5, 0x2 ;  /* 0x0000000510107c11 */ /* 0x000fe4000f8e10ff */
[----:B------:R-:W-:Y:S01]  /*04d0*/  LOP3.LUT R12, R3, 0xc, R0, 0xfe, !PT ;  /* 0x0000000c030c7812 */ /* 0x000fe200078efe00 */
[----:B--2---:R-:W-:Y:S04]  /*04e0*/  STS [R20], R8 ;  /* 0x0000000814007388 */ /* 0x004fe80000000800 */
[----:B------:R0:W-:Y:S04]  /*04f0*/  STS [R20+0x4], R9 ;  /* 0x0000040914007388 */ /* 0x0001e80000000800 */
[----:B------:R1:W-:Y:S04]  /*0500*/  STS [R20+0x8], R10 ;  /* 0x0000080a14007388 */ /* 0x0003e80000000800 */
[----:B------:R2:W-:Y:S01]  /*0510*/  STS [R20+0xc], R11 ;  /* 0x00000c0b14007388 */ /* 0x0005e20000000800 */
[----:B0-----:R-:W0:Y:S08]  /*0520*/  LDC.64 R8, c[0x0][0x218] ;  /* 0x00008600ff087b82 */ /* 0x001e300000000a00 */
[----:B------:R-:W-:Y:S01]  /*0530*/  BAR.SYNC.DEFER_BLOCKING 0x0 ;  /* 0x0000000000007b1d */ /* 0x000fe20000010000 */
[----:B-1----:R-:W-:-:S02]  /*0540*/  LOP3.LUT R10, R3, 0xa, R0, 0xfe, !PT ;  /* 0x0000000a030a7812 */ /* 0x002fc400078efe00 */
[----:B--2---:R-:W-:Y:S02]  /*0550*/  LOP3.LUT R11, R3, 0x8, R0, 0xfe, !PT ;  /* 0x00000008030b7812 */ /* 0x004fe400078efe00 */
[----:B------:R-:W-:Y:S02]  /*0560*/  ISETP.GE.AND P1, PT, R10, 0xc, PT ;  /* 0x0000000c0a00780c */ /* 0x000fe40003f26270 */
[C---:B------:R-:W-:Y:S01]  /*0570*/  ISETP.GE.AND P2, PT, R11.reuse, 0xc, PT ;  /* 0x0000000c0b00780c */ /* 0x040fe20003f46270 */
[----:B------:R-:W-:Y:S01]  /*0580*/  IMAD.HI R24, R11, 0x55555556, RZ ;  /* 0x555555560b187827 */ /* 0x000fe200078e02ff */
[----:B------:R-:W1:Y:S04]  /*0590*/  LDS R29, [R21] ;  /* 0x00000000151d7984 */ /* 0x000e680000000800 */
[----:B------:R-:W2:Y:S04]  /*05a0*/  LDS R14, [R23+0x200] ;  /* 0x00020000170e7984 */ /* 0x000ea80000000800 */
[----:B------:R-:W3:Y:S04]  /*05b0*/  LDS R17, [R25+0x400] ;  /* 0x0004000019117984 */ /* 0x000ee80000000800 */
[----:B------:R-:W5:Y:S01]  /*05c0*/  LDS R19, [R16+0x600] ;  /* 0x0006000010137984 */ /* 0x000f620000000800 */
[----:B------:R-:W-:Y:S06]  /*05d0*/  BAR.SYNC.DEFER_BLOCKING 0x0 ;  /* 0x0000000000007b1d */ /* 0x000fec0000010000 */
[----:B----4-:R4:W-:Y:S04]  /*05e0*/  STS [R20], R4 ;  /* 0x0000000414007388 */ /* 0x0109e80000000800 */
[----:B------:R0:W-:Y:S04]  /*05f0*/  STS [R20+0x4], R5 ;  /* 0x0000040514007388 */ /* 0x0001e80000000800 */
[----:B------:R0:W-:Y:S01]  /*0600*/  STS [R20+0x8], R6 ;  /* 0x0000080614007388 */ /* 0x0001e20000000800 */
[----:B----4-:R-:W-:-:S03]  /*0610*/  LEA.HI R4, R24, R24, RZ, 0x1 ;  /* 0x0000001818047211 */ /* 0x010fc600078f08ff */
[----:B------:R4:W-:Y:S01]  /*0620*/  STS [R20+0xc], R7 ;  /* 0x00000c0714007388 */ /* 0x0009e20000000800 */
[----:B0-----:R-:W-:Y:S01]  /*0630*/  LEA.HI R5, R22, R22, RZ, 0x1 ;  /* 0x0000001616057211 */ /* 0x001fe200078f08ff */
[----:B------:R-:W-:Y:S01]  /*0640*/  IMAD R11, R4, -0x3, R11 ;  /* 0xfffffffd040b7824 */ /* 0x000fe200078e020b */
[----:B------:R-:W-:Y:S01]  /*0650*/  BAR.SYNC.DEFER_BLOCKING 0x0 ;  /* 0x0000000000007b1d */ /* 0x000fe20000010000 */
[----:B------:R-:W-:-:S04]  /*0660*/  IMAD.HI R6, R10, 0x55555556, RZ ;  /* 0x555555560a067827 */ /* 0x000fc800078e02ff */
[----:B----4-:R-:W-:Y:S02]  /*0670*/  IMAD R7, R5, -0x3, R18 ;  /* 0xfffffffd05077824 */ /* 0x010fe400078e0212 */
[----:B------:R-:W-:-:S04]  /*0680*/  IMAD.HI R18, R12, 0x55555556, RZ ;  /* 0x555555560c127827 */ /* 0x000fc800078e02ff */
[----:B------:R-:W-:Y:S02]  /*0690*/  IMAD R20, R2, 0x3, R7 ;  /* 0x0000000302147824 */ /* 0x000fe400078e0207 */
[----:B------:R-:W-:Y:S01]  /*06a0*/  IMAD R7, R4, 0x3000, R11 ;  /* 0x0000300004077824 */ /* 0x000fe200078e020b */
[----:B------:R-:W-:Y:S01]  /*06b0*/  LEA.HI R4, R18, R18, RZ, 0x1 ;  /* 0x0000001212047211 */ /* 0x000fe200078f08ff */
[----:B------:R-:W-:Y:S01]  /*06c0*/  IMAD R11, R5, 0x3000, R20 ;  /* 0x00003000050b7824 */ /* 0x000fe200078e0214 */
[----:B------:R-:W-:-:S03]  /*06d0*/  LEA.HI R5, R6, R6, RZ, 0x1 ;  /* 0x0000000606057211 */ /* 0x000fc600078f08ff */
[----:B------:R-:W-:Y:S02]  /*06e0*/  IMAD R18, R4, -0x3, R12 ;  /* 0xfffffffd04127824 */ /* 0x000fe400078e020c */
[----:B------:R-:W-:Y:S01]  /*06f0*/  IMAD R6, R5, -0x3, R10 ;  /* 0xfffffffd05067824 */ /* 0x000fe200078e020a */
[----:B------:R-:W0:Y:S01]  /*0700*/  LDS R21, [R21] ;  /* 0x0000000015157984 */ /* 0x000e220000000800 */
[----:B------:R-:W-:-:S03]  /*0710*/  IMAD.WIDE R10, R11, 0x4, R8 ;  /* 0x000000040b0a7825 */ /* 0x000fc600078e0208 */
[----:B------:R-:W4:Y:S01]  /*0720*/  LDS R23, [R23+0x200] ;  /* 0x0002000017177984 */ /* 0x000f220000000800 */
[----:B------:R-:W-:-:S03]  /*0730*/  IMAD.WIDE R12, R13, 0x4, R8 ;  /* 0x000000040d0c7825 */ /* 0x000fc600078e0208 */
[----:B------:R-:W4:Y:S01]  /*0740*/  LDS R25, [R25+0x400] ;  /* 0x0004000019197984 */ /* 0x000f220000000800 */
[----:B------:R-:W-:Y:S02]  /*0750*/  IMAD R6, R5, 0x3000, R6 ;  /* 0x0000300005067824 */ /* 0x000fe400078e0206 */
[----:B------:R-:W-:Y:S01]  /*0760*/  IMAD R4, R4, 0x3000, R18 ;  /* 0x0000300004047824 */ /* 0x000fe200078e0212 */
[----:B-1----:R1:W-:Y:S01]  /*0770*/  @!P4 STG.E desc[UR8][R10.64], R29 ;  /* 0x0000001d0a00c986 */ /* 0x0023e2000c101908 */
[----:B------:R-:W-:Y:S01]  /*0780*/  PLOP3.LUT P4, PT, PT, PT, UP0, 0x80, 0x0 ;  /* 0x000000000000781c */ /* 0x000fe20003f8f008 */
[C---:B------:R-:W-:Y:S02]  /*0790*/  IMAD R5, R2.reuse, 0x3, R27 ;  /* 0x0000000302057824 */ /* 0x040fe400078e021b */
[----:B--2---:R2:W-:Y:S01]  /*07a0*/  @!P5 STG.E desc[UR8][R12.64], R14 ;  /* 0x0000000e0c00d986 */ /* 0x0045e2000c101908 */
[----:B------:R-:W-:Y:S01]  /*07b0*/  PLOP3.LUT P5, PT, PT, PT, UP0, 0x40, 0x0 ;  /* 0x000000000000781c */ /* 0x000fe20003fae808 */
[----:B------:R-:W-:-:S02]  /*07c0*/  IMAD R27, R2, 0x3, R7 ;  /* 0x00000003021b7824 */ /* 0x000fc400078e0207 */
[C---:B------:R-:W-:Y:S02]  /*07d0*/  IMAD R18, R2.reuse, 0x3, R6 ;  /* 0x0000000302127824 */ /* 0x040fe400078e0206 */
[----:B------:R-:W-:Y:S02]  /*07e0*/  IMAD R20, R2, 0x3, R4 ;  /* 0x0000000302147824 */ /* 0x000fe400078e0204 */
[----:B------:R-:W-:-:S04]  /*07f0*/  IMAD.WIDE R4, R5, 0x4, R8 ;  /* 0x0000000405047825 */ /* 0x000fc800078e0208 */
[--C-:B------:R-:W-:Y:S01]  /*0800*/  IMAD.WIDE R6, R15, 0x4, R8.reuse ;  /* 0x000000040f067825 */ /* 0x100fe200078e0208 */
[----:B---3--:R3:W-:Y:S03]  /*0810*/  @!P0 STG.E desc[UR8][R4.64], R17 ;  /* 0x0000001104008986 */ /* 0x0087e6000c101908 */
[--C-:B-1----:R-:W-:Y:S01]  /*0820*/  IMAD.WIDE R10, R27, 0x4, R8.reuse ;  /* 0x000000041b0a7825 */ /* 0x102fe200078e0208 */
[----:B-----5:R3:W-:Y:S03]  /*0830*/  @!P3 STG.E desc[UR8][R6.64], R19 ;  /* 0x000000130600b986 */ /* 0x0207e6000c101908 */
[----:B--2---:R-:W-:-:S04]  /*0840*/  IMAD.WIDE R12, R18, 0x4, R8 ;  /* 0x00000004120c7825 */ /* 0x004fc800078e0208 */
[----:B------:R-:W-:Y:S01]  /*0850*/  IMAD.WIDE R14, R20, 0x4, R8 ;  /* 0x00000004140e7825 */ /* 0x000fe200078e0208 */
[----:B0-----:R3:W-:Y:S04]  /*0860*/  @!P2 STG.E desc[UR8][R10.64], R21 ;  /* 0x000000150a00a986 */ /* 0x0017e8000c101908 */
[----:B----4-:R3:W-:Y:S04]  /*0870*/  @!P1 STG.E desc[UR8][R12.64], R23 ;  /* 0x000000170c009986 */ /* 0x0107e8000c101908 */
[----:B------:R3:W-:Y:S01]  /*0880*/  @!P4 STG.E desc[UR8][R14.64], R25 ;  /* 0x000000190e00c986 */ /* 0x0007e2000c101908 */
[----:B------:R-:W-:Y:S05]  /*0890*/  @!P5 EXIT ;  /* 0x000000000000d94d */ /* 0x000fea0003800000 */
[----:B---3--:R-:W0:Y:S01]  /*08a0*/  LDS R5, [R16+0x600] ;  /* 0x0006000010057984 */ /* 0x008e220000000800 */
[----:B------:R-:W-:-:S05]  /*08b0*/  LOP3.LUT R0, R3, 0xe, R0, 0xfe, !PT ;  /* 0x0000000e03007812 */ /* 0x000fca00078efe00 */
[----:B------:R-:W-:-:S05]  /*08c0*/  IMAD.HI R3, R0, 0x55555556, RZ ;  /* 0x5555555600037827 */ /* 0x000fca00078e02ff */
[----:B------:R-:W-:-:S05]  /*08d0*/  LEA.HI R3, R3, R3, RZ, 0x1 ;  /* 0x0000000303037211 */ /* 0x000fca00078f08ff */
[----:B------:R-:W-:-:S04]  /*08e0*/  IMAD R0, R3, -0x3, R0 ;  /* 0xfffffffd03007824 */ /* 0x000fc800078e0200 */
[----:B------:R-:W-:-:S04]  /*08f0*/  IMAD R3, R3, 0x3000, R0 ;  /* 0x0000300003037824 */ /* 0x000fc800078e0200 */
[----:B------:R-:W-:-:S04]  /*0900*/  IMAD R3, R2, 0x3, R3 ;  /* 0x0000000302037824 */ /* 0x000fc800078e0203 */
[----:B------:R-:W-:-:S05]  /*0910*/  IMAD.WIDE R8, R3, 0x4, R8 ;  /* 0x0000000403087825 */ /* 0x000fca00078e0208 */
[----:B0-----:R-:W-:Y:S01]  /*0920*/  STG.E desc[UR8][R8.64], R5 ;  /* 0x0000000508007986 */ /* 0x001fe2000c101908 */
[----:B------:R-:W-:Y:S05]  /*0930*/  EXIT ;  /* 0x000000000000794d */ /* 0x000fea0003800000 */
.L_x_0:
[----:B------:R-:W-:-:S00]  /*0940*/  BRA `(.L_x_0) ;  /* 0xfffffffc00fc7947 */ /* 0x000fc0000383ffff */
[----:B------:R-:W-:-:S00]  /*0950*/  NOP ;  /* 0x0000000000007918 */ /* 0x000fc00000000000 */
        /* <DEDUP_REMOVED lines=10> */
.L_x_1:


//--------------------- .nv.shared.triton_poi_fused_squeeze_5 --------------------------
	.section	.nv.shared.triton_poi_fused_squeeze_5,"aw",@nobits
	.sectionflags	@""
	.align	16
	.zero		1024


//--------------------- .nv.constant0.triton_poi_fused_squeeze_5 --------------------------
	.section	.nv.constant0.triton_poi_fused_squeeze_5,"a",@progbits
	.sectionflags	@""
	.align	4
.nv.constant0.triton_poi_fused_squeeze_5:
	.zero		552
